//
// Generated by NVIDIA NVVM Compiler
//
// Compiler Build ID: CL-36424714
// Cuda compilation tools, release 13.0, V13.0.88
// Based on NVVM 20.0.0
//

.version 9.0
.target sm_100
.address_size 64

	// .globl	add_n

.visible .entry add_n(
	.param .u64 .ptr .align 1 add_n_param_0,
	.param .u32 add_n_param_1,
	.param .u32 add_n_param_2
)
{
	.reg .b32 	%r<5>;
	.reg .b64 	%rd<5>;

	ld.param.u64 	%rd1, [add_n_param_0];
	ld.param.u32 	%r1, [add_n_param_1];
	cvta.to.global.u64 	%rd2, %rd1;
	mov.u32 	%r2, %tid.x;
	mul.wide.u32 	%rd3, %r2, 4;
	add.s64 	%rd4, %rd2, %rd3;
	ld.global.u32 	%r3, [%rd4];
	add.s32 	%r4, %r3, %r1;
	st.global.u32 	[%rd4], %r4;
	ret;

}


// ===== COMPILED SASS (sm_100) =====

	.target	sm_100

	.elftype	@"ET_EXEC"


//--------------------- .note.nv.tkinfo           --------------------------
	.section	.note.nv.tkinfo,"",@"SHT_NOTE"
	.sectionflags	@"SHF_NOTE_NV_TKINFO"
	.tkinfo
        /*0018*/ 	.word	0x00000002
        /*0030*/ 	.string	""
        /*0030*/ 	.string	"ptxas"
        /*0030*/ 	.string	"Cuda compilation tools, release 13.0, V13.0.88"
        /*0030*/ 	.string	"Build cuda_13.0.r13.0/compiler.36424714_0"
        /*0030*/ 	.string	"-arch sm_100 -m 64 "



//--------------------- .note.nv.cuinfo           --------------------------
	.section	.note.nv.cuinfo,"",@"SHT_NOTE"
	.sectionflags	@"SHF_NOTE_NV_CUINFO"
        /*0018*/ 	.short	0x0002
        /*001a*/ 	.short	0x0064
        /*001c*/ 	.short	0x0082
	.zero		2


//--------------------- .nv.info                  --------------------------
	.section	.nv.info,"",@"SHT_CUDA_INFO"
	.align	4


	//----- nvinfo : EIATTR_REGCOUNT
	.align		4
        /*0000*/ 	.byte	0x04, 0x2f
        /*0002*/ 	.short	(.L_1 - .L_0)
	.align		4
.L_0:
        /*0004*/ 	.word	index@(add_n)
        /*0008*/ 	.word	0x00000008


	//----- nvinfo : EIATTR_FRAME_SIZE
	.align		4
.L_1:
        /*000c*/ 	.byte	0x04, 0x11
        /*000e*/ 	.short	(.L_3 - .L_2)
	.align		4
.L_2:
        /*0010*/ 	.word	index@(add_n)
        /*0014*/ 	.word	0x00000000


	//----- nvinfo : EIATTR_MIN_STACK_SIZE
	.align		4
.L_3:
        /*0018*/ 	.byte	0x04, 0x12
        /*001a*/ 	.short	(.L_5 - .L_4)
	.align		4
.L_4:
        /*001c*/ 	.word	index@(add_n)
        /*0020*/ 	.word	0x00000000
.L_5:


//--------------------- .nv.compat                --------------------------
	.section	.nv.compat,"",@"SHT_CUDA_COMPAT_INFO"
	.align	4
        /*0000*/ 	.byte	0x02, 0x09, 0x00, 0x00, 0x02, 0x02, 0x01, 0x00, 0x02, 0x05, 0x05, 0x00, 0x03, 0x07, 0x01, 0x01
        /*0010*/ 	.byte	0x02, 0x03, 0x00, 0x00, 0x02, 0x06, 0x01, 0x00, 0x04, 0x0b, 0x08, 0x00, 0x09, 0x00, 0x00, 0x00
        /*0020*/ 	.byte	0x00, 0x00, 0x00, 0x00


//--------------------- .nv.info.add_n            --------------------------
	.section	.nv.info.add_n,"",@"SHT_CUDA_INFO"
	.sectionflags	@""
	.align	4


	//----- nvinfo : EIATTR_CUDA_API_VERSION
	.align		4
        /*0000*/ 	.byte	0x04, 0x37
        /*0002*/ 	.short	(.L_7 - .L_6)
.L_6:
        /*0004*/ 	.word	0x00000082


	//----- nvinfo : EIATTR_KPARAM_INFO
	.align		4
.L_7:
        /*0008*/ 	.byte	0x04, 0x17
        /*000a*/ 	.short	(.L_9 - .L_8)
.L_8:
        /*000c*/ 	.word	0x00000000
        /*0010*/ 	.short	0x0002
        /*0012*/ 	.short	0x000c
        /*0014*/ 	.byte	0x00, 0xf0, 0x11, 0x00


	//----- nvinfo : EIATTR_KPARAM_INFO
	.align		4
.L_9:
        /*0018*/ 	.byte	0x04, 0x17
        /*001a*/ 	.short	(.L_11 - .L_10)
.L_10:
        /*001c*/ 	.word	0x00000000
        /*0020*/ 	.short	0x0001
        /*0022*/ 	.short	0x0008
        /*0024*/ 	.byte	0x00, 0xf0, 0x11, 0x00


	//----- nvinfo : EIATTR_KPARAM_INFO
	.align		4
.L_11:
        /*0028*/ 	.byte	0x04, 0x17
        /*002a*/ 	.short	(.L_13 - .L_12)
.L_12:
        /*002c*/ 	.word	0x00000000
        /*0030*/ 	.short	0x0000
        /*0032*/ 	.short	0x0000
        /*0034*/ 	.byte	0x00, 0xf5, 0x21, 0x00


	//----- nvinfo : EIATTR_SPARSE_MMA_MASK
	.align		4
.L_13:
        /*0038*/ 	.byte	0x03, 0x50
        /*003a*/ 	.short	0x0000


	//----- nvinfo : EIATTR_MAXREG_COUNT
	.align		4
        /*003c*/ 	.byte	0x03, 0x1b
        /*003e*/ 	.short	0x00ff


	//----- nvinfo : EIATTR_MERCURY_ISA_VERSION
	.align		4
        /*0040*/ 	.byte	0x03, 0x5f
        /*0042*/ 	.short	0x0101


	//----- nvinfo : EIATTR_VRC_CTA_INIT_COUNT
	.align		4
        /*0044*/ 	.byte	0x02, 0x4a
	.zero		1
	.zero		1


	//----- nvinfo : EIATTR_EXIT_INSTR_OFFSETS
	.align		4
        /*0048*/ 	.byte	0x04, 0x1c
        /*004a*/ 	.short	(.L_15 - .L_14)


	//   ....[0]....
.L_14:
        /*004c*/ 	.word	0x00000090


	//----- nvinfo : EIATTR_CBANK_PARAM_SIZE
	.align		4
.L_15:
        /*0050*/ 	.byte	0x03, 0x19
        /*0052*/ 	.short	0x0010


	//----- nvinfo : EIATTR_PARAM_CBANK
	.align		4
        /*0054*/ 	.byte	0x04, 0x0a
        /*0056*/ 	.short	(.L_17 - .L_16)
	.align		4
.L_16:
        /*0058*/ 	.word	index@(.nv.constant0.add_n)
        /*005c*/ 	.short	0x0380
        /*005e*/ 	.short	0x0010


	//----- nvinfo : EIATTR_SW_WAR
	.align		4
.L_17:
        /*0060*/ 	.byte	0x04, 0x36
        /*0062*/ 	.short	(.L_19 - .L_18)
.L_18:
        /*0064*/ 	.word	0x00000008
.L_19:


//--------------------- .nv.callgraph             --------------------------
	.section	.nv.callgraph,"",@"SHT_CUDA_CALLGRAPH"
	.align	4
	.sectionentsize	8
	.align		4
        /*0000*/ 	.word	0x00000000
	.align		4
        /*0004*/ 	.word	0xffffffff
	.align		4
        /*0008*/ 	.word	0x00000000
	.align		4
        /*000c*/ 	.word	0xfffffffe
	.align		4
        /*0010*/ 	.word	0x00000000
	.align		4
        /*0014*/ 	.word	0xfffffffd
	.align		4
        /*0018*/ 	.word	0x00000000
	.align		4
        /*001c*/ 	.word	0xfffffffc


//--------------------- .text.add_n               --------------------------
	.section	.text.add_n,"ax",@progbits
	.align	128
        .global         add_n
        .type           add_n,@function
        .size           add_n,(.L_x_1 - add_n)
        .other          add_n,@"STO_CUDA_ENTRY STV_DEFAULT"
add_n:
.text.add_n:
[----:B------:R-:W-:Y:S01]  /*0000*/  LDC R1, c[0x0][0x37c] ;  /* 0x0000df00ff017b82 */ /* 0x000fe20000000800 */
[----:B------:R-:W0:Y:S07]  /*0010*/  S2R R5, SR_TID.X ;  /* 0x0000000000057919 */ /* 0x000e2e0000002100 */
[----:B------:R-:W0:Y:S01]  /*0020*/  LDC.64 R2, c[0x0][0x380] ;  /* 0x0000e000ff027b82 */ /* 0x000e220000000a00 */
[----:B------:R-:W1:Y:S01]  /*0030*/  LDCU.64 UR4, c[0x0][0x358] ;  /* 0x00006b00ff0477ac */ /* 0x000e620008000a00 */
[----:B------:R-:W2:Y:S01]  /*0040*/  LDCU UR6, c[0x0][0x388] ;  /* 0x00007100ff0677ac */ /* 0x000ea20008000800 */
[----:B0-----:R-:W-:-:S05]  /*0050*/  IMAD.WIDE.U32 R2, R5, 0x4, R2 ;  /* 0x0000000405027825 */ /* 0x001fca00078e0002 */
[----:B-1----:R-:W2:Y:S02]  /*0060*/  LDG.E R0, desc[UR4][R2.64] ;  /* 0x0000000402007981 */ /* 0x002ea4000c1e1900 */
[----:B--2---:R-:W-:-:S05]  /*0070*/  IADD3 R5, PT, PT, R0, UR6, RZ ;  /* 0x0000000600057c10 */ /* 0x004fca000fffe0ff */
[----:B------:R-:W-:Y:S01]  /*0080*/  STG.E desc[UR4][R2.64], R5 ;  /* 0x0000000502007986 */ /* 0x000fe2000c101904 */
[----:B------:R-:W-:Y:S05]  /*0090*/  EXIT ;  /* 0x000000000000794d */ /* 0x000fea0003800000 */
.L_x_0:
[----:B------:R-:W-:-:S00]  /*00a0*/  BRA `(.L_x_0) ;  /* 0xfffffffc00fc7947 */ /* 0x000fc0000383ffff */
[----:B------:R-:W-:-:S00]  /*00b0*/  NOP ;  /* 0x0000000000007918 */ /* 0x000fc00000000000 */
        /* <DEDUP_REMOVED lines=12> */
.L_x_1:


//--------------------- .nv.shared.reserved.0     --------------------------
	.section	.nv.shared.reserved.0,"aw",@nobits
	.weak		__nv_reservedSMEM_offset_0_alias
	.size		__nv_reservedSMEM_offset_0_alias, 0, 64
	.other		__nv_reservedSMEM_offset_0_alias,@"STO_CUDA_RESERVED_SHARED STV_DEFAULT"
__nv_reservedSMEM_offset_0_alias:
	.zero		0
	.zero		64


//--------------------- .nv.constant0.add_n       --------------------------
	.section	.nv.constant0.add_n,"a",@progbits
	.sectionflags	@""
	.align	4
.nv.constant0.add_n:
	.zero		912


//--------------------- SYMBOLS --------------------------

	.type		.nv.reservedSmem.offset0,@object
	.size		.nv.reservedSmem.offset0,0x4
